	.headerflags	@"EF_CUDA_TEXMODE_UNIFIED EF_CUDA_64BIT_ADDRESS EF_CUDA_ACCELERATORS EF_CUDA_SM90 EF_CUDA_VIRTUAL_SM(EF_CUDA_SM90)"
	.elftype	@"ET_EXEC"


//--------------------- .nv.info                  --------------------------
	.section	.nv.info,"",@"SHT_CUDA_INFO"
	.align	4


	//----- nvinfo : EIATTR_REGCOUNT
	.align		4
        /*0000*/ 	.byte	0x04, 0x2f
        /*0002*/ 	.short	(.L_2 - .L_1)
	.align		4
.L_1:
        /*0004*/ 	.word	index@(triton_red_fused_native_group_norm_15)
        /*0008*/ 	.word	0x00000020


	//----- nvinfo : EIATTR_MIN_STACK_SIZE
	.align		4
.L_2:
        /*000c*/ 	.byte	0x04, 0x12
        /*000e*/ 	.short	(.L_4 - .L_3)
	.align		4
.L_3:
        /*0010*/ 	.word	index@(triton_red_fused_native_group_norm_15)
        /*0014*/ 	.word	0x00000000


	//----- nvinfo : EIATTR_FRAME_SIZE
	.align		4
.L_4:
        /*0018*/ 	.byte	0x04, 0x11
        /*001a*/ 	.short	(.L_6 - .L_5)
	.align		4
.L_5:
        /*001c*/ 	.word	index@(triton_red_fused_native_group_norm_15)
        /*0020*/ 	.word	0x00000000


	//----- nvinfo : EIATTR_MIN_STACK_SIZE
	.align		4
.L_6:
        /*0024*/ 	.byte	0x04, 0x12
        /*0026*/ 	.short	(.L_8 - .L_7)
	.align		4
.L_7:
        /*0028*/ 	.word	index@(triton_red_fused_native_group_norm_15)
        /*002c*/ 	.word	0x00000000
.L_8:


//--------------------- .nv.info.triton_red_fused_native_group_norm_15 --------------------------
	.section	.nv.info.triton_red_fused_native_group_norm_15,"",@"SHT_CUDA_INFO"
	.sectionflags	@""
	.align	4


	//----- nvinfo : EIATTR_CUDA_API_VERSION
	.align		4
        /*0000*/ 	.byte	0x04, 0x37
        /*0002*/ 	.short	(.L_10 - .L_9)
.L_9:
        /*0004*/ 	.word	0x0000007c


	//----- nvinfo : EIATTR_KPARAM_INFO
	.align		4
.L_10:
        /*0008*/ 	.byte	0x04, 0x17
        /*000a*/ 	.short	(.L_12 - .L_11)
.L_11:
        /*000c*/ 	.word	0x00000000
        /*0010*/ 	.short	0x0005
        /*0012*/ 	.short	0x0024
        /*0014*/ 	.byte	0x00, 0xf0, 0x11, 0x00


	//----- nvinfo : EIATTR_KPARAM_INFO
	.align		4
.L_12:
        /*0018*/ 	.byte	0x04, 0x17
        /*001a*/ 	.short	(.L_14 - .L_13)
.L_13:
        /*001c*/ 	.word	0x00000000
        /*0020*/ 	.short	0x0004
        /*0022*/ 	.short	0x0020
        /*0024*/ 	.byte	0x00, 0xf0, 0x11, 0x00


	//----- nvinfo : EIATTR_KPARAM_INFO
	.align		4
.L_14:
        /*0028*/ 	.byte	0x04, 0x17
        /*002a*/ 	.short	(.L_16 - .L_15)
.L_15:
        /*002c*/ 	.word	0x00000000
        /*0030*/ 	.short	0x0003
        /*0032*/ 	.short	0x0018
        /*0034*/ 	.byte	0x00, 0xf4, 0x21, 0x00


	//----- nvinfo : EIATTR_KPARAM_INFO
	.align		4
.L_16:
        /*0038*/ 	.byte	0x04, 0x17
        /*003a*/ 	.short	(.L_18 - .L_17)
.L_17:
        /*003c*/ 	.word	0x00000000
        /*0040*/ 	.short	0x0002
        /*0042*/ 	.short	0x0010
        /*0044*/ 	.byte	0x00, 0xf4, 0x21, 0x00


	//----- nvinfo : EIATTR_KPARAM_INFO
	.align		4
.L_18:
        /*0048*/ 	.byte	0x04, 0x17
        /*004a*/ 	.short	(.L_20 - .L_19)
.L_19:
        /*004c*/ 	.word	0x00000000
        /*0050*/ 	.short	0x0001
        /*0052*/ 	.short	0x0008
        /*0054*/ 	.byte	0x00, 0xf4, 0x21, 0x00


	//----- nvinfo : EIATTR_KPARAM_INFO
	.align		4
.L_20:
        /*0058*/ 	.byte	0x04, 0x17
        /*005a*/ 	.short	(.L_22 - .L_21)
.L_21:
        /*005c*/ 	.word	0x00000000
        /*0060*/ 	.short	0x0000
        /*0062*/ 	.short	0x0000
        /*0064*/ 	.byte	0x00, 0xf4, 0x21, 0x00


	//----- nvinfo : EIATTR_SPARSE_MMA_MASK
	.align		4
.L_22:
        /*0068*/ 	.byte	0x03, 0x50
        /*006a*/ 	.short	0x0000


	//----- nvinfo : EIATTR_MAXREG_COUNT
	.align		4
        /*006c*/ 	.byte	0x03, 0x1b
        /*006e*/ 	.short	0x0080


	//----- nvinfo : EIATTR_COOP_GROUP_MASK_REGIDS
	.align		4
        /*0070*/ 	.byte	0x04, 0x29
        /*0072*/ 	.short	(.L_24 - .L_23)


	//   ....[0]....
.L_23:
        /*0074*/ 	.word	0xffffffff


	//   ....[1]....
        /*0078*/ 	.word	0xffffffff


	//   ....[2]....
        /*007c*/ 	.word	0xffffffff


	//   ....[3]....
        /*0080*/ 	.word	0xffffffff


	//   ....[4]....
        /*0084*/ 	.word	0xffffffff


	//   ....[5]....
        /*0088*/ 	.word	0xffffffff


	//   ....[6]....
        /*008c*/ 	.word	0xffffffff


	//   ....[7]....
        /*0090*/ 	.word	0xffffffff


	//   ....[8]....
        /*0094*/ 	.word	0xffffffff


	//   ....[9]....
        /*0098*/ 	.word	0xffffffff


	//   ....[10]....
        /*009c*/ 	.word	0xffffffff


	//   ....[11]....
        /*00a0*/ 	.word	0xffffffff


	//   ....[12]....
        /*00a4*/ 	.word	0xffffffff


	//   ....[13]....
        /*00a8*/ 	.word	0xffffffff


	//   ....[14]....
        /*00ac*/ 	.word	0xffffffff


	//   ....[15]....
        /*00b0*/ 	.word	0xffffffff


	//   ....[16]....
        /*00b4*/ 	.word	0xffffffff


	//   ....[17]....
        /*00b8*/ 	.word	0xffffffff


	//   ....[18]....
        /*00bc*/ 	.word	0xffffffff


	//   ....[19]....
        /*00c0*/ 	.word	0xffffffff


	//   ....[20]....
        /*00c4*/ 	.word	0xffffffff


	//   ....[21]....
        /*00c8*/ 	.word	0xffffffff


	//----- nvinfo : EIATTR_COOP_GROUP_INSTR_OFFSETS
	.align		4
.L_24:
        /*00cc*/ 	.byte	0x04, 0x28
        /*00ce*/ 	.short	(.L_26 - .L_25)


	//   ....[0]....
.L_25:
        /*00d0*/ 	.word	0x00000ba0


	//   ....[1]....
        /*00d4*/ 	.word	0x00000c10


	//   ....[2]....
        /*00d8*/ 	.word	0x00000d00


	//   ....[3]....
        /*00dc*/ 	.word	0x00000d40


	//   ....[4]....
        /*00e0*/ 	.word	0x00000e70


	//   ....[5]....
        /*00e4*/ 	.word	0x00000eb0


	//   ....[6]....
        /*00e8*/ 	.word	0x00000f70


	//   ....[7]....
        /*00ec*/ 	.word	0x00000fe0


	//   ....[8]....
        /*00f0*/ 	.word	0x000010a0


	//   ....[9]....
        /*00f4*/ 	.word	0x00001110


	//   ....[10]....
        /*00f8*/ 	.word	0x00001240


	//   ....[11]....
        /*00fc*/ 	.word	0x00001250


	//   ....[12]....
        /*0100*/ 	.word	0x00001260


	//   ....[13]....
        /*0104*/ 	.word	0x000012a0


	//   ....[14]....
        /*0108*/ 	.word	0x000013b0


	//   ....[15]....
        /*010c*/ 	.word	0x00001440


	//   ....[16]....
        /*0110*/ 	.word	0x00001460


	//   ....[17]....
        /*0114*/ 	.word	0x000014f0


	//   ....[18]....
        /*0118*/ 	.word	0x00001560


	//   ....[19]....
        /*011c*/ 	.word	0x000015b0


	//   ....[20]....
        /*0120*/ 	.word	0x00001680


	//   ....[21]....
        /*0124*/ 	.word	0x000016d0


	//----- nvinfo : EIATTR_EXIT_INSTR_OFFSETS
	.align		4
.L_26:
        /*0128*/ 	.byte	0x04, 0x1c
        /*012a*/ 	.short	(.L_28 - .L_27)


	//   ....[0]....
.L_27:
        /*012c*/ 	.word	0x000018b0


	//   ....[1]....
        /*0130*/ 	.word	0x000018f0


	//----- nvinfo : EIATTR_REQNTID
	.align		4
.L_28:
        /*0134*/ 	.byte	0x04, 0x10
        /*0136*/ 	.short	(.L_30 - .L_29)
.L_29:
        /*0138*/ 	.word	0x00000200
        /*013c*/ 	.word	0x00000001
        /*0140*/ 	.word	0x00000001


	//----- nvinfo : EIATTR_CBANK_PARAM_SIZE
	.align		4
.L_30:
        /*0144*/ 	.byte	0x03, 0x19
        /*0146*/ 	.short	0x0028


	//----- nvinfo : EIATTR_PARAM_CBANK
	.align		4
        /*0148*/ 	.byte	0x04, 0x0a
        /*014a*/ 	.short	(.L_32 - .L_31)
	.align		4
.L_31:
        /*014c*/ 	.word	index@(.nv.constant0.triton_red_fused_native_group_norm_15)
        /*0150*/ 	.short	0x0210
        /*0152*/ 	.short	0x0028


	//----- nvinfo : EIATTR_SW_WAR
	.align		4
.L_32:
        /*0154*/ 	.byte	0x04, 0x36
        /*0156*/ 	.short	(.L_34 - .L_33)
.L_33:
        /*0158*/ 	.word	0x00000008
.L_34:


//--------------------- .nv.callgraph             --------------------------
	.section	.nv.callgraph,"",@"SHT_CUDA_CALLGRAPH"
	.align	4
	.sectionentsize	8
	.align		4
        /*0000*/ 	.word	0x00000000
	.align		4
        /*0004*/ 	.word	0xffffffff
	.align		4
        /*0008*/ 	.word	0x00000000
	.align		4
        /*000c*/ 	.word	0xfffffffe
	.align		4
        /*0010*/ 	.word	0x00000000
	.align		4
        /*0014*/ 	.word	0xfffffffd
	.align		4
        /*0018*/ 	.word	0x00000000
	.align		4
        /*001c*/ 	.word	0xfffffffc


//--------------------- .nv.constant4             --------------------------
	.section	.nv.constant4,"a",@progbits
	.align	8
	.align		8
.nv.constant4:
        /*0000*/ 	.dword	_$_str


//--------------------- .text.triton_red_fused_native_group_norm_15 --------------------------
	.section	.text.triton_red_fused_native_group_norm_15,"ax",@progbits
	.sectionflags	@"SHF_BARRIERS=1"
	.align	128
        .global         triton_red_fused_native_group_norm_15
        .type           triton_red_fused_native_group_norm_15,@function
        .size           triton_red_fused_native_group_norm_15,(.L_x_1 - triton_red_fused_native_group_norm_15)
        .other          triton_red_fused_native_group_norm_15,@"STO_CUDA_ENTRY STV_DEFAULT"
triton_red_fused_native_group_norm_15:
.text.triton_red_fused_native_group_norm_15:
[----:B------:R-:W0:Y:S02]  /*0000*/  LDC R1, c[0x0][0x28] ;  /* 0x00000a00ff017b82 */ /* 0x000e240000000800 */
[----:B------:R-:W1:Y:S01]  /*0010*/  S2R R14, SR_CTAID.X ;  /* 0x00000000000e7919 */ /* 0x000e620000002500 */
[----:B------:R-:W2:Y:S01]  /*0020*/  LDC.64 R12, c[0x0][0x210] ;  /* 0x00008400ff0c7b82 */ /* 0x000ea20000000a00 */
[----:B------:R-:W-:Y:S02]  /*0030*/  CS2R R6, SRZ ;  /* 0x0000000000067805 */ /* 0x000fe4000001ff00 */
[----:B------:R-:W-:Y:S01]  /*0040*/  CS2R R8, SRZ ;  /* 0x0000000000087805 */ /* 0x000fe2000001ff00 */
[----:B------:R-:W3:Y:S01]  /*0050*/  S2R R19, SR_TID.X ;  /* 0x0000000000137919 */ /* 0x000ee20000002100 */
[----:B------:R-:W-:Y:S01]  /*0060*/  CS2R R10, SRZ ;  /* 0x00000000000a7805 */ /* 0x000fe2000001ff00 */
[----:B------:R-:W-:Y:S01]  /*0070*/  ULDC.64 UR6, c[0x0][0x208] ;  /* 0x0000820000067ab9 */ /* 0x000fe20000000a00 */
[----:B-1----:R-:W-:Y:S02]  /*0080*/  SHF.R.S32.HI R3, RZ, 0x1f, R14 ;  /* 0x0000001fff037819 */ /* 0x002fe4000001140e */
[----:B------:R-:W-:-:S02]  /*0090*/  ISETP.GE.AND P0, PT, R14, 0x80, PT ;  /* 0x000000800e00780c */ /* 0x000fc40003f06270 */
[----:B------:R-:W-:Y:S02]  /*00a0*/  LEA.HI R3, R3, R14, RZ, 0x5 ;  /* 0x0000000e03037211 */ /* 0x000fe400078f28ff */
[----:B---3--:R-:W-:Y:S02]  /*00b0*/  SHF.L.U32 R16, R19, 0x2, RZ ;  /* 0x0000000213107819 */ /* 0x008fe400000006ff */
[----:B------:R-:W-:Y:S02]  /*00c0*/  LOP3.LUT R5, R3, 0x7ffffe0, RZ, 0xc0, !PT ;  /* 0x07ffffe003057812 */ /* 0x000fe400078ec0ff */
[----:B------:R-:W-:Y:S02]  /*00d0*/  LOP3.LUT R0, R16, 0x1c, RZ, 0xc0, !PT ;  /* 0x0000001c10007812 */ /* 0x000fe400078ec0ff */
[----:B------:R-:W-:Y:S02]  /*00e0*/  IADD3 R5, -R5, R14, RZ ;  /* 0x0000000e05057210 */ /* 0x000fe40007ffe1ff */
[----:B------:R-:W-:-:S02]  /*00f0*/  SHF.L.U32 R2, R19, 0x7, RZ ;  /* 0x0000000713027819 */ /* 0x000fc400000006ff */
[----:B------:R-:W-:Y:S02]  /*0100*/  SHF.L.U32 R3, R3, 0xd, RZ ;  /* 0x0000000d03037819 */ /* 0x000fe400000006ff */
[----:B------:R-:W-:Y:S02]  /*0110*/  LEA R0, R5, R0, 0x5 ;  /* 0x0000000005007211 */ /* 0x000fe400078e28ff */
[----:B------:R-:W-:Y:S02]  /*0120*/  CS2R R4, SRZ ;  /* 0x0000000000047805 */ /* 0x000fe4000001ff00 */
[----:B------:R-:W-:Y:S02]  /*0130*/  LOP3.LUT R2, R2, 0xfc00, RZ, 0xc0, !PT ;  /* 0x0000fc0002027812 */ /* 0x000fe400078ec0ff */
[----:B------:R-:W-:-:S04]  /*0140*/  LOP3.LUT R3, R3, 0xfffc0000, RZ, 0xc0, !PT ;  /* 0xfffc000003037812 */ /* 0x000fc800078ec0ff */
[----:B------:R-:W-:-:S04]  /*0150*/  IADD3 R21, R2, R0, R3 ;  /* 0x0000000002157210 */ /* 0x000fc80007ffe003 */
[----:B------:R-:W-:Y:S01]  /*0160*/  IADD3 R23, R21, 0x10000, RZ ;  /* 0x0001000015177810 */ /* 0x000fe20007ffe0ff */
[----:B--2---:R-:W-:-:S04]  /*0170*/  IMAD.WIDE R2, R21, 0x4, R12 ;  /* 0x0000000415027825 */ /* 0x004fc800078e020c */
[----:B------:R-:W-:Y:S01]  /*0180*/  IMAD.WIDE R22, R23, 0x4, R12 ;  /* 0x0000000417167825 */ /* 0x000fe200078e020c */
[----:B------:R-:W2:Y:S04]  /*0190*/  @!P0 LDG.E.EF.128 R4, desc[UR6][R2.64] ;  /* 0x0000000602048981 */ /* 0x000ea8000c0e1d00 */
[----:B------:R-:W3:Y:S01]  /*01a0*/  @!P0 LDG.E.EF.128 R8, desc[UR6][R22.64] ;  /* 0x0000000616088981 */ /* 0x000ee2000c0e1d00 */
[----:B------:R-:W-:-:S10]  /*01b0*/  HFMA2.MMA R20, -RZ, RZ, 2, 0 ;  /* 0x40000000ff147435 */ /* 0x000fd400000001ff */
[----:B------:R-:W-:-:S04]  /*01c0*/  FSEL R20, R20, 1, !P0 ;  /* 0x3f80000014147808 */ /* 0x000fc80004000000 */
[----:B------:R-:W1:Y:S01]  /*01d0*/  MUFU.RCP R25, R20 ;  /* 0x0000001400197308 */ /* 0x000e620000001000 */
[----:B--2---:R-:W-:Y:S02]  /*01e0*/  SEL R6, R6, RZ, !P0 ;  /* 0x000000ff06067207 */ /* 0x004fe40004000000 */
[----:B------:R-:W-:Y:S02]  /*01f0*/  SEL R7, R7, RZ, !P0 ;  /* 0x000000ff07077207 */ /* 0x000fe40004000000 */
[----:B------:R-:W-:Y:S02]  /*0200*/  SEL R0, R4, RZ, !P0 ;  /* 0x000000ff04007207 */ /* 0x000fe40004000000 */
[----:B------:R-:W-:Y:S02]  /*0210*/  SEL R4, R5, RZ, !P0 ;  /* 0x000000ff05047207 */ /* 0x000fe40004000000 */
[----:B---3--:R-:W-:Y:S02]  /*0220*/  SEL R5, R11, RZ, !P0 ;  /* 0x000000ff0b057207 */ /* 0x008fe40004000000 */
[----:B------:R-:W-:-:S02]  /*0230*/  SEL R10, R10, RZ, !P0 ;  /* 0x000000ff0a0a7207 */ /* 0x000fc40004000000 */
[----:B------:R-:W-:Y:S02]  /*0240*/  FSEL R11, R6, RZ, !P0 ;  /* 0x000000ff060b7208 */ /* 0x000fe40004000000 */
[----:B------:R-:W-:Y:S02]  /*0250*/  FSEL R26, R7, RZ, !P0 ;  /* 0x000000ff071a7208 */ /* 0x000fe40004000000 */
[----:B------:R-:W-:Y:S02]  /*0260*/  SEL R23, R9, RZ, !P0 ;  /* 0x000000ff09177207 */ /* 0x000fe40004000000 */
[----:B------:R-:W-:Y:S01]  /*0270*/  FSEL R27, R4, RZ, !P0 ;  /* 0x000000ff041b7208 */ /* 0x000fe20004000000 */
[----:B------:R-:W-:Y:S01]  /*0280*/  FADD R4, -R11, R10 ;  /* 0x0000000a0b047221 */ /* 0x000fe20000000100 */
[----:B------:R-:W-:Y:S01]  /*0290*/  SEL R22, R8, RZ, !P0 ;  /* 0x000000ff08167207 */ /* 0x000fe20004000000 */
[----:B------:R-:W-:Y:S01]  /*02a0*/  FADD R3, -R26, R5 ;  /* 0x000000051a037221 */ /* 0x000fe20000000100 */
[----:B------:R-:W-:Y:S01]  /*02b0*/  FSEL R9, R0, RZ, !P0 ;  /* 0x000000ff00097208 */ /* 0x000fe20004000000 */
[----:B------:R-:W-:Y:S01]  /*02c0*/  FADD R0, -R27, R23 ;  /* 0x000000171b007221 */ /* 0x000fe20000000100 */
[-C--:B-1----:R-:W-:Y:S01]  /*02d0*/  FFMA R11, R4, R25.reuse, R11 ;  /* 0x00000019040b7223 */ /* 0x082fe2000000000b */
[----:B------:R-:W-:-:S02]  /*02e0*/  FFMA R26, R3, R25, R26 ;  /* 0x00000019031a7223 */ /* 0x000fc4000000001a */
[----:B------:R-:W-:Y:S01]  /*02f0*/  FADD R2, -R9, R22 ;  /* 0x0000001609027221 */ /* 0x000fe20000000100 */
[-C--:B------:R-:W-:Y:S01]  /*0300*/  FFMA R24, R0, R25.reuse, R27 ;  /* 0x0000001900187223 */ /* 0x080fe2000000001b */
[----:B------:R-:W-:Y:S01]  /*0310*/  FADD R7, R10, -R11 ;  /* 0x8000000b0a077221 */ /* 0x000fe20000000000 */
[----:B------:R-:W-:Y:S01]  /*0320*/  FADD R6, R5, -R26 ;  /* 0x8000001a05067221 */ /* 0x000fe20000000000 */
[----:B------:R-:W-:Y:S01]  /*0330*/  FFMA R25, R2, R25, R9 ;  /* 0x0000001902197223 */ /* 0x000fe20000000009 */
[----:B------:R-:W-:Y:S01]  /*0340*/  IADD3 R9, R21, 0x20000, RZ ;  /* 0x0002000015097810 */ /* 0x000fe20007ffe0ff */
[----:B------:R-:W-:Y:S01]  /*0350*/  FFMA R10, R4, R7, RZ ;  /* 0x00000007040a7223 */ /* 0x000fe200000000ff */
[----:B------:R-:W-:Y:S01]  /*0360*/  FFMA R27, R3, R6, RZ ;  /* 0x00000006031b7223 */ /* 0x000fe200000000ff */
[----:B------:R-:W-:Y:S02]  /*0370*/  CS2R R4, SRZ ;  /* 0x0000000000047805 */ /* 0x000fe4000001ff00 */
[----:B------:R-:W-:Y:S01]  /*0380*/  CS2R R6, SRZ ;  /* 0x0000000000067805 */ /* 0x000fe2000001ff00 */
[----:B------:R-:W-:-:S05]  /*0390*/  IMAD.WIDE R8, R9, 0x4, R12 ;  /* 0x0000000409087825 */ /* 0x000fca00078e020c */
[----:B------:R-:W2:Y:S01]  /*03a0*/  @!P0 LDG.E.EF.128 R4, desc[UR6][R8.64] ;  /* 0x0000000608048981 */ /* 0x000ea2000c0e1d00 */
[----:B------:R-:W-:Y:S01]  /*03b0*/  FADD R20, R20, 1 ;  /* 0x3f80000014147421 */ /* 0x000fe20000000000 */
[----:B------:R-:W-:-:S04]  /*03c0*/  FSEL R11, R11, RZ, !P0 ;  /* 0x000000ff0b0b7208 */ /* 0x000fc80004000000 */
[----:B------:R-:W-:-:S06]  /*03d0*/  FSEL R3, R20, 1, !P0 ;  /* 0x3f80000014037808 */ /* 0x000fcc0004000000 */
[----:B------:R-:W1:Y:S01]  /*03e0*/  MUFU.RCP R3, R3 ;  /* 0x0000000300037308 */ /* 0x000e620000001000 */
[----:B--2---:R-:W-:Y:S02]  /*03f0*/  SEL R28, R7, RZ, !P0 ;  /* 0x000000ff071c7207 */ /* 0x004fe40004000000 */
[----:B------:R-:W-:Y:S02]  /*0400*/  FSEL R7, R26, RZ, !P0 ;  /* 0x000000ff1a077208 */ /* 0x000fe40004000000 */
[----:B------:R-:W-:-:S03]  /*0410*/  SEL R29, R6, RZ, !P0 ;  /* 0x000000ff061d7207 */ /* 0x000fc60004000000 */
[----:B------:R-:W-:Y:S02]  /*0420*/  FADD R26, -R7, R28 ;  /* 0x0000001c071a7221 */ /* 0x000fe40000000100 */
[----:B------:R-:W-:Y:S02]  /*0430*/  FADD R9, -R11, R29 ;  /* 0x0000001d0b097221 */ /* 0x000fe40000000100 */
[----:B-1----:R-:W-:-:S04]  /*0440*/  FFMA R7, R26, R3, R7 ;  /* 0x000000031a077223 */ /* 0x002fc80000000007 */
[----:B------:R-:W-:-:S04]  /*0450*/  FADD R6, R28, -R7 ;  /* 0x800000071c067221 */ /* 0x000fc80000000000 */
[----:B------:R-:W-:Y:S01]  /*0460*/  FFMA R6, R26, R6, R27 ;  /* 0x000000061a067223 */ /* 0x000fe2000000001b */
[----:B------:R-:W-:Y:S01]  /*0470*/  FFMA R26, R9, R3, R11 ;  /* 0x00000003091a7223 */ /* 0x000fe2000000000b */
[----:B------:R-:W-:-:S03]  /*0480*/  IADD3 R11, R21, 0x30000, RZ ;  /* 0x00030000150b7810 */ /* 0x000fc60007ffe0ff */
[----:B------:R-:W-:Y:S02]  /*0490*/  FADD R21, R29, -R26 ;  /* 0x8000001a1d157221 */ /* 0x000fe40000000000 */
[----:B------:R-:W-:-:S04]  /*04a0*/  IMAD.WIDE R12, R11, 0x4, R12 ;  /* 0x000000040b0c7825 */ /* 0x000fc800078e020c */
[----:B------:R-:W-:Y:S01]  /*04b0*/  FFMA R21, R9, R21, R10 ;  /* 0x0000001509157223 */ /* 0x000fe2000000000a */
[----:B------:R-:W-:Y:S02]  /*04c0*/  CS2R R8, SRZ ;  /* 0x0000000000087805 */ /* 0x000fe4000001ff00 */
[----:B------:R-:W-:-:S06]  /*04d0*/  CS2R R10, SRZ ;  /* 0x00000000000a7805 */ /* 0x000fcc000001ff00 */
[----:B------:R1:W2:Y:S01]  /*04e0*/  @!P0 LDG.E.EF.128 R8, desc[UR6][R12.64] ;  /* 0x000000060c088981 */ /* 0x0002a2000c0e1d00 */
[----:B------:R-:W-:Y:S01]  /*04f0*/  FADD R23, R23, -R24 ;  /* 0x8000001817177221 */ /* 0x000fe20000000000 */
[----:B------:R-:W-:Y:S01]  /*0500*/  FADD R20, R20, 1 ;  /* 0x3f80000014147421 */ /* 0x000fe20000000000 */
[----:B------:R-:W-:Y:S01]  /*0510*/  FSEL R24, R24, RZ, !P0 ;  /* 0x000000ff18187208 */ /* 0x000fe20004000000 */
[----:B------:R-:W3:Y:S01]  /*0520*/  S2UR UR5, SR_CgaCtaId ;  /* 0x00000000000579c3 */ /* 0x000ee20000008800 */
[----:B------:R-:W-:Y:S01]  /*0530*/  FFMA R0, R0, R23, RZ ;  /* 0x0000001700007223 */ /* 0x000fe200000000ff */
[----:B------:R-:W-:Y:S01]  /*0540*/  SEL R23, R5, RZ, !P0 ;  /* 0x000000ff05177207 */ /* 0x000fe20004000000 */
[----:B------:R-:W-:Y:S01]  /*0550*/  FADD R5, R22, -R25 ;  /* 0x8000001916057221 */ /* 0x000fe20000000000 */
[----:B------:R-:W-:Y:S01]  /*0560*/  SEL R4, R4, RZ, !P0 ;  /* 0x000000ff04047207 */ /* 0x000fe20004000000 */
[----:B------:R-:W-:Y:S01]  /*0570*/  UMOV UR4, 0x400 ;  /* 0x0000040000047882 */ /* 0x000fe20000000000 */
[----:B------:R-:W-:Y:S01]  /*0580*/  FSEL R27, R20, 1, !P0 ;  /* 0x3f800000141b7808 */ /* 0x000fe20004000000 */
[----:B-1----:R-:W-:Y:S01]  /*0590*/  FADD R13, -R24, R23 ;  /* 0x00000017180d7221 */ /* 0x002fe20000000100 */
[----:B------:R-:W-:Y:S01]  /*05a0*/  FSEL R25, R25, RZ, !P0 ;  /* 0x000000ff19197208 */ /* 0x000fe20004000000 */
[----:B------:R-:W-:Y:S01]  /*05b0*/  FFMA R5, R2, R5, RZ ;  /* 0x0000000502057223 */ /* 0x000fe200000000ff */
[----:B------:R-:W-:Y:S01]  /*05c0*/  FSEL R20, R20, RZ, !P0 ;  /* 0x000000ff14147208 */ /* 0x000fe20004000000 */
[----:B------:R1:W4:Y:S01]  /*05d0*/  MUFU.RCP R2, R27 ;  /* 0x0000001b00027308 */ /* 0x0003220000001000 */
[----:B------:R-:W-:Y:S01]  /*05e0*/  FFMA R24, R13, R3, R24 ;  /* 0x000000030d187223 */ /* 0x000fe20000000018 */
[----:B------:R-:W-:Y:S01]  /*05f0*/  FADD R12, -R25, R4 ;  /* 0x00000004190c7221 */ /* 0x000fe20000000100 */
[----:B------:R-:W-:-:S02]  /*0600*/  FSEL R29, R26, RZ, !P0 ;  /* 0x000000ff1a1d7208 */ /* 0x000fc40004000000 */
[----:B------:R-:W-:Y:S01]  /*0610*/  FADD R23, R23, -R24 ;  /* 0x8000001817177221 */ /* 0x000fe20000000000 */
[----:B------:R-:W-:Y:S01]  /*0620*/  FFMA R3, R12, R3, R25 ;  /* 0x000000030c037223 */ /* 0x000fe20000000019 */
[----:B------:R-:W-:Y:S02]  /*0630*/  FSEL R25, R24, RZ, !P0 ;  /* 0x000000ff18197208 */ /* 0x000fe40004000000 */
[----:B------:R-:W-:Y:S01]  /*0640*/  FFMA R13, R13, R23, R0 ;  /* 0x000000170d0d7223 */ /* 0x000fe20000000000 */
[----:B------:R-:W-:Y:S01]  /*0650*/  FADD R0, R4, -R3 ;  /* 0x8000000304007221 */ /* 0x000fe20000000000 */
[----:B------:R-:W-:Y:S01]  /*0660*/  FSEL R4, R3, RZ, !P0 ;  /* 0x000000ff03047208 */ /* 0x000fe20004000000 */
[----:B------:R-:W-:Y:S01]  /*0670*/  FADD R3, R20, R20 ;  /* 0x0000001414037221 */ /* 0x000fe20000000000 */
[----:B---3--:R-:W-:Y:S01]  /*0680*/  UPRMT UR4, UR5, 0x654, UR4 ;  /* 0x0000065405047896 */ /* 0x008fe20008000004 */
[----:B------:R-:W-:Y:S02]  /*0690*/  FFMA R12, R12, R0, R5 ;  /* 0x000000000c0c7223 */ /* 0x000fe40000000005 */
[----:B------:R-:W-:Y:S01]  /*06a0*/  FADD R5, R20, R3 ;  /* 0x0000000314057221 */ /* 0x000fe20000000000 */
[----:B------:R-:W-:-:S03]  /*06b0*/  FSETP.GEU.AND P2, PT, R3, 1.175494350822287508e-38, PT ;  /* 0x008000000300780b */ /* 0x000fc60003f4e000 */
[C---:B------:R-:W-:Y:S01]  /*06c0*/  FMUL R24, R5.reuse, 16777216 ;  /* 0x4b80000005187820 */ /* 0x040fe20000400000 */
[----:B------:R-:W-:Y:S02]  /*06d0*/  FSETP.GEU.AND P3, PT, R5, 1.175494350822287508e-38, PT ;  /* 0x008000000500780b */ /* 0x000fe40003f6e000 */
[----:B--2---:R-:W-:Y:S02]  /*06e0*/  SEL R9, R9, RZ, !P0 ;  /* 0x000000ff09097207 */ /* 0x004fe40004000000 */
[----:B------:R-:W-:Y:S02]  /*06f0*/  SEL R23, R8, RZ, !P0 ;  /* 0x000000ff08177207 */ /* 0x000fe40004000000 */
[----:B------:R-:W-:Y:S01]  /*0700*/  SEL R11, R11, RZ, !P0 ;  /* 0x000000ff0b0b7207 */ /* 0x000fe20004000000 */
[----:B------:R-:W-:Y:S02]  /*0710*/  FADD R22, -R25, R9 ;  /* 0x0000000919167221 */ /* 0x000fe40000000100 */
[----:B-1----:R-:W-:-:S02]  /*0720*/  FADD R27, -R4, R23 ;  /* 0x00000017041b7221 */ /* 0x002fc40000000100 */
[-C--:B----4-:R-:W-:Y:S01]  /*0730*/  FFMA R0, R22, R2.reuse, R25 ;  /* 0x0000000216007223 */ /* 0x090fe20000000019 */
[----:B------:R-:W-:Y:S01]  /*0740*/  SEL R25, R10, RZ, !P0 ;  /* 0x000000ff0a197207 */ /* 0x000fe20004000000 */
[----:B------:R-:W-:Y:S01]  /*0750*/  FFMA R4, R27, R2, R4 ;  /* 0x000000021b047223 */ /* 0x000fe20000000004 */
[----:B------:R-:W-:Y:S01]  /*0760*/  FMUL R10, R3, 16777216 ;  /* 0x4b800000030a7820 */ /* 0x000fe20000400000 */
[----:B------:R-:W-:Y:S01]  /*0770*/  FADD R9, R9, -R0 ;  /* 0x8000000009097221 */ /* 0x000fe20000000000 */
[----:B------:R-:W-:-:S03]  /*0780*/  FSEL R0, R0, RZ, !P0 ;  /* 0x000000ff00007208 */ /* 0x000fc60004000000 */
[----:B------:R-:W-:Y:S01]  /*0790*/  FFMA R13, R22, R9, R13 ;  /* 0x00000009160d7223 */ /* 0x000fe2000000000d */
[----:B------:R-:W-:Y:S01]  /*07a0*/  FADD R22, -R29, R25 ;  /* 0x000000191d167221 */ /* 0x000fe20000000100 */
[----:B------:R-:W-:Y:S01]  /*07b0*/  FADD R9, R23, -R4 ;  /* 0x8000000417097221 */ /* 0x000fe20000000000 */
[----:B------:R-:W-:Y:S02]  /*07c0*/  FMUL R23, R20, 16777216 ;  /* 0x4b80000014177820 */ /* 0x000fe40000400000 */
[----:B------:R-:W-:Y:S01]  /*07d0*/  FFMA R8, R22, R2, R29 ;  /* 0x0000000216087223 */ /* 0x000fe2000000001d */
[----:B------:R-:W-:Y:S01]  /*07e0*/  FFMA R9, R27, R9, R12 ;  /* 0x000000091b097223 */ /* 0x000fe2000000000c */
[----:B------:R-:W-:Y:S01]  /*07f0*/  FSEL R12, R10, R3, !P2 ;  /* 0x000000030a0c7208 */ /* 0x000fe20005000000 */
[----:B------:R-:W-:Y:S01]  /*0800*/  FADD R10, R20, R5 ;  /* 0x00000005140a7221 */ /* 0x000fe20000000000 */
[----:B------:R-:W-:Y:S01]  /*0810*/  FADD R25, R25, -R8 ;  /* 0x8000000819197221 */ /* 0x000fe20000000000 */
[----:B------:R-:W-:-:S02]  /*0820*/  FSEL R26, R23, R20, !P3 ;  /* 0x00000014171a7208 */ /* 0x000fc40005800000 */
[----:B------:R-:W-:Y:S01]  /*0830*/  FMUL R27, R10, 16777216 ;  /* 0x4b8000000a1b7820 */ /* 0x000fe20000400000 */
[----:B------:R-:W-:Y:S01]  /*0840*/  FFMA R21, R22, R25, R21 ;  /* 0x0000001916157223 */ /* 0x000fe20000000015 */
[----:B------:R-:W-:Y:S01]  /*0850*/  FSEL R25, R24, R5, !P3 ;  /* 0x0000000518197208 */ /* 0x000fe20005800000 */
[----:B------:R-:W1:Y:S01]  /*0860*/  MUFU.RCP R12, R12 ;  /* 0x0000000c000c7308 */ /* 0x000e620000001000 */
[----:B------:R-:W-:Y:S02]  /*0870*/  FSETP.GEU.AND P1, PT, R10, 1.175494350822287508e-38, PT ;  /* 0x008000000a00780b */ /* 0x000fe40003f2e000 */
[----:B------:R-:W-:Y:S02]  /*0880*/  FSEL R24, R7, RZ, !P0 ;  /* 0x000000ff07187208 */ /* 0x000fe40004000000 */
[----:B------:R-:W-:Y:S02]  /*0890*/  FSEL R22, R27, R10, !P1 ;  /* 0x0000000a1b167208 */ /* 0x000fe40004800000 */
[----:B------:R-:W-:Y:S01]  /*08a0*/  FSEL R27, R23, R20, !P2 ;  /* 0x00000014171b7208 */ /* 0x000fe20005000000 */
[----:B------:R-:W2:Y:S01]  /*08b0*/  MUFU.RCP R25, R25 ;  /* 0x0000001900197308 */ /* 0x000ea20000001000 */
[----:B------:R-:W-:-:S02]  /*08c0*/  FSETP.NEU.AND P2, PT, R3, RZ, PT ;  /* 0x000000ff0300720b */ /* 0x000fc40003f4d000 */
[----:B------:R-:W-:Y:S02]  /*08d0*/  FSEL R8, R8, RZ, !P0 ;  /* 0x000000ff08087208 */ /* 0x000fe40004000000 */
[----:B------:R-:W-:Y:S01]  /*08e0*/  FSEL R13, R13, RZ, !P0 ;  /* 0x000000ff0d0d7208 */ /* 0x000fe20004000000 */
[----:B-1----:R-:W-:Y:S02]  /*08f0*/  FMUL R12, R12, R27 ;  /* 0x0000001b0c0c7220 */ /* 0x002fe40000400000 */
[----:B------:R-:W1:Y:S01]  /*0900*/  MUFU.RCP R22, R22 ;  /* 0x0000001600167308 */ /* 0x000e620000001000 */
[----:B------:R-:W-:Y:S01]  /*0910*/  FSEL R27, R23, R20, !P1 ;  /* 0x00000014171b7208 */ /* 0x000fe20004800000 */
[----:B------:R-:W-:Y:S01]  /*0920*/  FADD R23, -R24, R11 ;  /* 0x0000000b18177221 */ /* 0x000fe20000000100 */
[----:B------:R-:W-:Y:S02]  /*0930*/  FSETP.NEU.AND P1, PT, R5, RZ, PT ;  /* 0x000000ff0500720b */ /* 0x000fe40003f2d000 */
[----:B------:R-:W-:Y:S01]  /*0940*/  FSEL R12, R12, RZ, P2 ;  /* 0x000000ff0c0c7208 */ /* 0x000fe20001000000 */
[----:B------:R-:W-:Y:S01]  /*0950*/  FFMA R2, R23, R2, R24 ;  /* 0x0000000217027223 */ /* 0x000fe20000000018 */
[----:B--2---:R-:W-:Y:S01]  /*0960*/  FMUL R7, R25, R26 ;  /* 0x0000001a19077220 */ /* 0x004fe20000400000 */
[----:B------:R-:W-:-:S02]  /*0970*/  FSEL R25, R4, RZ, !P0 ;  /* 0x000000ff04197208 */ /* 0x000fc40004000000 */
[----:B------:R-:W-:Y:S01]  /*0980*/  FADD R11, R11, -R2 ;  /* 0x800000020b0b7221 */ /* 0x000fe20000000000 */
[----:B------:R-:W-:Y:S02]  /*0990*/  FSEL R21, R21, RZ, !P0 ;  /* 0x000000ff15157208 */ /* 0x000fe40004000000 */
[----:B------:R-:W-:Y:S01]  /*09a0*/  FADD R4, -R25, R0 ;  /* 0x0000000019047221 */ /* 0x000fe20000000100 */
[----:B------:R-:W-:Y:S01]  /*09b0*/  FSEL R0, R9, RZ, !P0 ;  /* 0x000000ff09007208 */ /* 0x000fe20004000000 */
[----:B-1----:R-:W-:Y:S01]  /*09c0*/  FMUL R22, R22, R27 ;  /* 0x0000001b16167220 */ /* 0x002fe20000400000 */
[----:B------:R-:W-:Y:S01]  /*09d0*/  FSETP.NEU.AND P2, PT, R10, RZ, PT ;  /* 0x000000ff0a00720b */ /* 0x000fe20003f4d000 */
[C---:B------:R-:W-:Y:S01]  /*09e0*/  FFMA R25, R4.reuse, R12, R25 ;  /* 0x0000000c04197223 */ /* 0x040fe20000000019 */
[----:B------:R-:W-:Y:S01]  /*09f0*/  FMUL R9, R4, R4 ;  /* 0x0000000404097220 */ /* 0x000fe20000400000 */
[----:B------:R-:W-:Y:S01]  /*0a00*/  FADD R4, R10, R10 ;  /* 0x0000000a0a047221 */ /* 0x000fe20000000000 */
[----:B------:R-:W-:Y:S01]  /*0a10*/  FADD R13, R13, R0 ;  /* 0x000000000d0d7221 */ /* 0x000fe20000000000 */
[----:B------:R-:W-:Y:S01]  /*0a20*/  FADD R8, R8, -R25 ;  /* 0x8000001908087221 */ /* 0x000fe20000000000 */
[----:B------:R-:W-:Y:S01]  /*0a30*/  FMUL R9, R20, R9 ;  /* 0x0000000914097220 */ /* 0x000fe20000400000 */
[----:B------:R-:W-:Y:S01]  /*0a40*/  FSEL R0, R7, RZ, P1 ;  /* 0x000000ff07007208 */ /* 0x000fe20000800000 */
[----:B------:R-:W-:Y:S01]  /*0a50*/  FFMA R6, R23, R11, R6 ;  /* 0x0000000b17067223 */ /* 0x000fe20000000006 */
[----:B------:R-:W-:Y:S01]  /*0a60*/  FMUL R20, R8, R8 ;  /* 0x0000000808147220 */ /* 0x000fe20000400000 */
[----:B------:R-:W-:Y:S01]  /*0a70*/  FSETP.GEU.AND P3, PT, |R4|, 1.175494350822287508e-38, PT ;  /* 0x008000000400780b */ /* 0x000fe20003f6e200 */
[----:B------:R-:W-:Y:S01]  /*0a80*/  FFMA R12, R12, R9, R13 ;  /* 0x000000090c0c7223 */ /* 0x000fe2000000000d */
[----:B------:R-:W-:Y:S01]  /*0a90*/  FSEL R2, R2, RZ, !P0 ;  /* 0x000000ff02027208 */ /* 0x000fe20004000000 */
[----:B------:R-:W-:Y:S01]  /*0aa0*/  FMUL R20, R3, R20 ;  /* 0x0000001403147220 */ /* 0x000fe20000400000 */
[----:B------:R-:W-:Y:S01]  /*0ab0*/  FFMA R25, R8, R0, R25 ;  /* 0x0000000008197223 */ /* 0x000fe20000000019 */
[C---:B------:R-:W-:Y:S01]  /*0ac0*/  FMUL R3, R4.reuse, 0.25 ;  /* 0x3e80000004037820 */ /* 0x040fe20000400000 */
[----:B------:R-:W-:Y:S01]  /*0ad0*/  FSETP.GT.AND P1, PT, |R4|, 8.50705917302346158658e+37, PT ;  /* 0x7e8000000400780b */ /* 0x000fe20003f24200 */
[----:B------:R-:W-:Y:S01]  /*0ae0*/  FADD R21, R21, R12 ;  /* 0x0000000c15157221 */ /* 0x000fe20000000000 */
[----:B------:R-:W-:Y:S01]  /*0af0*/  FSEL R22, R22, RZ, P2 ;  /* 0x000000ff16167208 */ /* 0x000fe20001000000 */
[----:B------:R-:W-:Y:S01]  /*0b00*/  FADD R2, R2, -R25 ;  /* 0x8000001902027221 */ /* 0x000fe20000000000 */
[----:B------:R-:W-:Y:S01]  /*0b10*/  FSEL R11, R3, R4, P1 ;  /* 0x00000004030b7208 */ /* 0x000fe20000800000 */
[----:B------:R-:W-:Y:S01]  /*0b20*/  FFMA R21, R0, R20, R21 ;  /* 0x0000001400157223 */ /* 0x000fe20000000015 */
[----:B------:R-:W-:Y:S01]  /*0b30*/  FSEL R6, R6, RZ, !P0 ;  /* 0x000000ff06067208 */ /* 0x000fe20004000000 */
[C---:B------:R-:W-:Y:S01]  /*0b40*/  FMUL R8, R2.reuse, R2 ;  /* 0x0000000202087220 */ /* 0x040fe20000400000 */
[----:B------:R-:W-:Y:S01]  /*0b50*/  FFMA R0, R2, R22, R25 ;  /* 0x0000001602007223 */ /* 0x000fe20000000019 */
[----:B------:R-:W-:Y:S01]  /*0b60*/  @!P3 FMUL R11, R11, 16777216 ;  /* 0x4b8000000b0bb820 */ /* 0x000fe20000400000 */
[----:B------:R-:W-:Y:S01]  /*0b70*/  FADD R2, R4, R4 ;  /* 0x0000000404027221 */ /* 0x000fe20000000000 */
[----:B------:R-:W-:Y:S01]  /*0b80*/  FADD R21, R6, R21 ;  /* 0x0000001506157221 */ /* 0x000fe20000000000 */
[----:B------:R-:W-:Y:S01]  /*0b90*/  FMUL R8, R5, R8 ;  /* 0x0000000805087220 */ /* 0x000fe20000400000 */
[----:B------:R-:W1:Y:S01]  /*0ba0*/  SHFL.BFLY PT, R7, R0, 0x10, 0x1f ;  /* 0x0e001f0000077f89 */ /* 0x000e6200000e0000 */
[----:B------:R-:W-:Y:S01]  /*0bb0*/  FMUL R5, R10, 0.25 ;  /* 0x3e8000000a057820 */ /* 0x000fe20000400000 */
[----:B------:R-:W2:Y:S01]  /*0bc0*/  MUFU.RCP R11, R11 ;  /* 0x0000000b000b7308 */ /* 0x000ea20000001000 */
[----:B------:R-:W-:Y:S01]  /*0bd0*/  FFMA R8, R22, R8, R21 ;  /* 0x0000000816087223 */ /* 0x000fe20000000015 */
[----:B------:R-:W-:-:S02]  /*0be0*/  FSETP.GEU.AND P2, PT, |R2|, 1.175494350822287508e-38, PT ;  /* 0x008000000200780b */ /* 0x000fc40003f4e200 */
[----:B------:R-:W-:Y:S01]  /*0bf0*/  FSEL R6, R5, R10, P1 ;  /* 0x0000000a05067208 */ /* 0x000fe20000800000 */
[----:B------:R-:W-:Y:S01]  /*0c00*/  FMUL R5, R2, 0.25 ;  /* 0x3e80000002057820 */ /* 0x000fe20000400000 */
[----:B------:R-:W3:Y:S01]  /*0c10*/  SHFL.BFLY PT, R9, R8, 0x10, 0x1f ;  /* 0x0e001f0008097f89 */ /* 0x000ee200000e0000 */
[----:B------:R-:W-:Y:S02]  /*0c20*/  FSETP.NEU.AND P1, PT, R4, RZ, PT ;  /* 0x000000ff0400720b */ /* 0x000fe40003f2d000 */
[----:B------:R-:W-:Y:S01]  /*0c30*/  @!P3 FMUL R6, R6, 16777216 ;  /* 0x4b8000000606b820 */ /* 0x000fe20000400000 */
[----:B------:R-:W-:-:S04]  /*0c40*/  FSETP.GT.AND P0, PT, |R2|, 8.50705917302346158658e+37, PT ;  /* 0x7e8000000200780b */ /* 0x000fc80003f04200 */
[----:B------:R-:W-:Y:S01]  /*0c50*/  FSEL R12, R5, R2, P0 ;  /* 0x00000002050c7208 */ /* 0x000fe20000000000 */
[----:B--2---:R-:W-:-:S04]  /*0c60*/  FMUL R6, R11, R6 ;  /* 0x000000060b067220 */ /* 0x004fc80000400000 */
[----:B------:R-:W-:Y:S01]  /*0c70*/  @!P2 FMUL R12, R12, 16777216 ;  /* 0x4b8000000c0ca820 */ /* 0x000fe20000400000 */
[----:B------:R-:W-:Y:S01]  /*0c80*/  FSEL R6, R6, RZ, P1 ;  /* 0x000000ff06067208 */ /* 0x000fe20000800000 */
[----:B-1----:R-:W-:Y:S01]  /*0c90*/  FADD R7, -R0, R7 ;  /* 0x0000000700077221 */ /* 0x002fe20000000100 */
[----:B------:R-:W-:-:S03]  /*0ca0*/  FSETP.NEU.AND P1, PT, R2, RZ, PT ;  /* 0x000000ff0200720b */ /* 0x000fc60003f2d000 */
[----:B------:R-:W1:Y:S01]  /*0cb0*/  MUFU.RCP R12, R12 ;  /* 0x0000000c000c7308 */ /* 0x000e620000001000 */
[C---:B------:R-:W-:Y:S01]  /*0cc0*/  FMUL R11, R7.reuse, R7 ;  /* 0x00000007070b7220 */ /* 0x040fe20000400000 */
[----:B------:R-:W-:-:S03]  /*0cd0*/  FFMA R0, R7, R6, R0 ;  /* 0x0000000607007223 */ /* 0x000fc60000000000 */
[----:B------:R-:W-:Y:S01]  /*0ce0*/  FMUL R11, R10, R11 ;  /* 0x0000000b0a0b7220 */ /* 0x000fe20000400000 */
[----:B---3--:R-:W-:Y:S01]  /*0cf0*/  FADD R9, R8, R9 ;  /* 0x0000000908097221 */ /* 0x008fe20000000000 */
[----:B------:R-:W2:Y:S03]  /*0d00*/  SHFL.BFLY PT, R7, R0, 0x8, 0x1f ;  /* 0x0d001f0000077f89 */ /* 0x000ea600000e0000 */
[----:B------:R-:W-:Y:S01]  /*0d10*/  FFMA R9, R6, R11, R9 ;  /* 0x0000000b06097223 */ /* 0x000fe20000000009 */
[----:B------:R-:W-:Y:S01]  /*0d20*/  FSEL R11, R3, R4, P0 ;  /* 0x00000004030b7208 */ /* 0x000fe20000000000 */
[----:B------:R-:W-:-:S03]  /*0d30*/  FADD R3, R2, R2 ;  /* 0x0000000202037221 */ /* 0x000fc60000000000 */
[----:B------:R-:W3:Y:S01]  /*0d40*/  SHFL.BFLY PT, R8, R9, 0x8, 0x1f ;  /* 0x0d001f0009087f89 */ /* 0x000ee200000e0000 */
[----:B------:R-:W-:Y:S01]  /*0d50*/  @!P2 FMUL R11, R11, 16777216 ;  /* 0x4b8000000b0ba820 */ /* 0x000fe20000400000 */
[C---:B------:R-:W-:Y:S01]  /*0d60*/  FSETP.GEU.AND P2, PT, |R3|.reuse, 1.175494350822287508e-38, PT ;  /* 0x008000000300780b */ /* 0x040fe20003f4e200 */
[C---:B------:R-:W-:Y:S01]  /*0d70*/  FMUL R6, R3.reuse, 0.25 ;  /* 0x3e80000003067820 */ /* 0x040fe20000400000 */
[----:B------:R-:W-:Y:S01]  /*0d80*/  FSETP.GT.AND P0, PT, |R3|, 8.50705917302346158658e+37, PT ;  /* 0x7e8000000300780b */ /* 0x000fe20003f04200 */
[----:B-1----:R-:W-:-:S03]  /*0d90*/  FMUL R11, R12, R11 ;  /* 0x0000000b0c0b7220 */ /* 0x002fc60000400000 */
[----:B------:R-:W-:Y:S02]  /*0da0*/  FSEL R10, R6, R3, P0 ;  /* 0x00000003060a7208 */ /* 0x000fe40000000000 */
[----:B------:R-:W-:Y:S02]  /*0db0*/  FSEL R11, R11, RZ, P1 ;  /* 0x000000ff0b0b7208 */ /* 0x000fe40000800000 */
[----:B------:R-:W-:Y:S02]  /*0dc0*/  FSEL R5, R5, R2, P0 ;  /* 0x0000000205057208 */ /* 0x000fe40000000000 */
[----:B------:R-:W-:Y:S01]  /*0dd0*/  FSETP.NEU.AND P0, PT, R3, RZ, PT ;  /* 0x000000ff0300720b */ /* 0x000fe20003f0d000 */
[----:B------:R-:W-:Y:S01]  /*0de0*/  @!P2 FMUL R10, R10, 16777216 ;  /* 0x4b8000000a0aa820 */ /* 0x000fe20000400000 */
[----:B--2---:R-:W-:Y:S01]  /*0df0*/  FADD R7, -R0, R7 ;  /* 0x0000000700077221 */ /* 0x004fe20000000100 */
[----:B------:R-:W-:Y:S01]  /*0e00*/  @!P2 FMUL R5, R5, 16777216 ;  /* 0x4b8000000505a820 */ /* 0x000fe20000400000 */
[----:B------:R-:W-:-:S02]  /*0e10*/  ISETP.GE.AND P2, PT, R19, 0x10, PT ;  /* 0x000000101300780c */ /* 0x000fc40003f46270 */
[C---:B------:R-:W-:Y:S01]  /*0e20*/  FMUL R13, R7.reuse, R7 ;  /* 0x00000007070d7220 */ /* 0x040fe20000400000 */
[----:B------:R-:W-:Y:S01]  /*0e30*/  FFMA R0, R7, R11, R0 ;  /* 0x0000000b07007223 */ /* 0x000fe20000000000 */
[----:B------:R-:W1:Y:S02]  /*0e40*/  MUFU.RCP R10, R10 ;  /* 0x0000000a000a7308 */ /* 0x000e640000001000 */
[----:B------:R-:W-:Y:S01]  /*0e50*/  FMUL R13, R4, R13 ;  /* 0x0000000d040d7220 */ /* 0x000fe20000400000 */
[----:B---3--:R-:W-:Y:S01]  /*0e60*/  FADD R8, R9, R8 ;  /* 0x0000000809087221 */ /* 0x008fe20000000000 */
[----:B------:R-:W2:Y:S01]  /*0e70*/  SHFL.BFLY PT, R7, R0, 0x4, 0x1f ;  /* 0x0c801f0000077f89 */ /* 0x000ea200000e0000 */
[----:B------:R-:W-:Y:S02]  /*0e80*/  FADD R4, R3, R3 ;  /* 0x0000000303047221 */ /* 0x000fe40000000000 */
[----:B------:R-:W-:-:S03]  /*0e90*/  FFMA R8, R11, R13, R8 ;  /* 0x0000000d0b087223 */ /* 0x000fc60000000008 */
[----:B------:R-:W-:Y:S02]  /*0ea0*/  FSETP.GEU.AND P1, PT, |R4|, 1.175494350822287508e-38, PT ;  /* 0x008000000400780b */ /* 0x000fe40003f2e200 */
[----:B------:R-:W3:Y:S01]  /*0eb0*/  SHFL.BFLY PT, R9, R8, 0x4, 0x1f ;  /* 0x0c801f0008097f89 */ /* 0x000ee200000e0000 */
[----:B-1----:R-:W-:-:S05]  /*0ec0*/  FMUL R5, R10, R5 ;  /* 0x000000050a057220 */ /* 0x002fca0000400000 */
[----:B------:R-:W-:Y:S01]  /*0ed0*/  FSEL R11, R5, RZ, P0 ;  /* 0x000000ff050b7208 */ /* 0x000fe20000000000 */
[C---:B------:R-:W-:Y:S01]  /*0ee0*/  FMUL R5, R4.reuse, 0.25 ;  /* 0x3e80000004057820 */ /* 0x040fe20000400000 */
[----:B------:R-:W-:-:S04]  /*0ef0*/  FSETP.GT.AND P0, PT, |R4|, 8.50705917302346158658e+37, PT ;  /* 0x7e8000000400780b */ /* 0x000fc80003f04200 */
[----:B------:R-:W-:Y:S01]  /*0f00*/  FSEL R10, R5, R4, P0 ;  /* 0x00000004050a7208 */ /* 0x000fe20000000000 */
[----:B--2---:R-:W-:-:S04]  /*0f10*/  FADD R7, -R0, R7 ;  /* 0x0000000700077221 */ /* 0x004fc80000000100 */
[----:B------:R-:W-:Y:S01]  /*0f20*/  @!P1 FMUL R10, R10, 16777216 ;  /* 0x4b8000000a0a9820 */ /* 0x000fe20000400000 */
[C---:B------:R-:W-:Y:S01]  /*0f30*/  FMUL R13, R7.reuse, R7 ;  /* 0x00000007070d7220 */ /* 0x040fe20000400000 */
[----:B------:R-:W-:-:S03]  /*0f40*/  FFMA R0, R7, R11, R0 ;  /* 0x0000000b07007223 */ /* 0x000fc60000000000 */
[----:B------:R-:W-:Y:S01]  /*0f50*/  FMUL R13, R2, R13 ;  /* 0x0000000d020d7220 */ /* 0x000fe20000400000 */
[----:B---3--:R-:W-:Y:S01]  /*0f60*/  FADD R8, R8, R9 ;  /* 0x0000000908087221 */ /* 0x008fe20000000000 */
[----:B------:R-:W1:Y:S01]  /*0f70*/  SHFL.BFLY PT, R7, R0, 0x2, 0x1f ;  /* 0x0c401f0000077f89 */ /* 0x000e6200000e0000 */
[----:B------:R-:W2:Y:S01]  /*0f80*/  MUFU.RCP R10, R10 ;  /* 0x0000000a000a7308 */ /* 0x000ea20000001000 */
[----:B------:R-:W-:Y:S01]  /*0f90*/  FADD R2, R4, R4 ;  /* 0x0000000404027221 */ /* 0x000fe20000000000 */
[----:B------:R-:W-:Y:S01]  /*0fa0*/  FFMA R8, R11, R13, R8 ;  /* 0x0000000d0b087223 */ /* 0x000fe20000000008 */
[----:B------:R-:W-:Y:S02]  /*0fb0*/  FSEL R11, R6, R3, P0 ;  /* 0x00000003060b7208 */ /* 0x000fe40000000000 */
[----:B------:R-:W-:Y:S01]  /*0fc0*/  FSETP.NEU.AND P0, PT, R4, RZ, PT ;  /* 0x000000ff0400720b */ /* 0x000fe20003f0d000 */
[C---:B------:R-:W-:Y:S01]  /*0fd0*/  FMUL R13, R2.reuse, 0.25 ;  /* 0x3e800000020d7820 */ /* 0x040fe20000400000 */
[----:B------:R-:W3:Y:S01]  /*0fe0*/  SHFL.BFLY PT, R9, R8, 0x2, 0x1f ;  /* 0x0c401f0008097f89 */ /* 0x000ee200000e0000 */
[----:B------:R-:W-:Y:S01]  /*0ff0*/  @!P1 FMUL R11, R11, 16777216 ;  /* 0x4b8000000b0b9820 */ /* 0x000fe20000400000 */
[----:B------:R-:W-:-:S03]  /*1000*/  FSETP.GEU.AND P1, PT, |R2|, 1.175494350822287508e-38, PT ;  /* 0x008000000200780b */ /* 0x000fc60003f2e200 */
[----:B--2---:R-:W-:-:S05]  /*1010*/  FMUL R11, R10, R11 ;  /* 0x0000000b0a0b7220 */ /* 0x004fca0000400000 */
[----:B------:R-:W-:Y:S02]  /*1020*/  FSEL R11, R11, RZ, P0 ;  /* 0x000000ff0b0b7208 */ /* 0x000fe40000000000 */
[----:B------:R-:W-:Y:S01]  /*1030*/  FSETP.GT.AND P0, PT, |R2|, 8.50705917302346158658e+37, PT ;  /* 0x7e8000000200780b */ /* 0x000fe20003f04200 */
[----:B-1----:R-:W-:-:S03]  /*1040*/  FADD R7, -R0, R7 ;  /* 0x0000000700077221 */ /* 0x002fc60000000100 */
[----:B------:R-:W-:Y:S01]  /*1050*/  FSEL R13, R13, R2, P0 ;  /* 0x000000020d0d7208 */ /* 0x000fe20000000000 */
[C---:B------:R-:W-:Y:S01]  /*1060*/  FMUL R6, R7.reuse, R7 ;  /* 0x0000000707067220 */ /* 0x040fe20000400000 */
[----:B------:R-:W-:-:S03]  /*1070*/  FFMA R0, R7, R11, R0 ;  /* 0x0000000b07007223 */ /* 0x000fc60000000000 */
[----:B------:R-:W-:Y:S01]  /*1080*/  FMUL R6, R3, R6 ;  /* 0x0000000603067220 */ /* 0x000fe20000400000 */
[----:B---3--:R-:W-:Y:S01]  /*1090*/  FADD R8, R8, R9 ;  /* 0x0000000908087221 */ /* 0x008fe20000000000 */
[----:B------:R-:W1:Y:S01]  /*10a0*/  SHFL.BFLY PT, R3, R0, 0x1, 0x1f ;  /* 0x0c201f0000037f89 */ /* 0x000e6200000e0000 */
[----:B------:R-:W-:Y:S01]  /*10b0*/  @!P1 FMUL R13, R13, 16777216 ;  /* 0x4b8000000d0d9820 */ /* 0x000fe20000400000 */
[----:B------:R-:W-:Y:S01]  /*10c0*/  SHF.R.U32.HI R9, RZ, 0x3, R19 ;  /* 0x00000003ff097819 */ /* 0x000fe20000011613 */
[----:B------:R-:W-:Y:S01]  /*10d0*/  FFMA R6, R11, R6, R8 ;  /* 0x000000060b067223 */ /* 0x000fe20000000008 */
[----:B------:R-:W-:Y:S02]  /*10e0*/  FSEL R8, R5, R4, P0 ;  /* 0x0000000405087208 */ /* 0x000fe40000000000 */
[----:B------:R-:W-:Y:S01]  /*10f0*/  FSETP.NEU.AND P0, PT, R2, RZ, PT ;  /* 0x000000ff0200720b */ /* 0x000fe20003f0d000 */
[----:B------:R-:W2:Y:S01]  /*1100*/  MUFU.RCP R13, R13 ;  /* 0x0000000d000d7308 */ /* 0x000ea20000001000 */
[----:B------:R-:W3:Y:S01]  /*1110*/  SHFL.BFLY PT, R7, R6, 0x1, 0x1f ;  /* 0x0c201f0006077f89 */ /* 0x000ee200000e0000 */
[----:B------:R-:W-:Y:S01]  /*1120*/  @!P1 FMUL R8, R8, 16777216 ;  /* 0x4b80000008089820 */ /* 0x000fe20000400000 */
[----:B------:R-:W-:-:S02]  /*1130*/  LOP3.LUT P1, RZ, R19, 0x1f, RZ, 0xc0, !PT ;  /* 0x0000001f13ff7812 */ /* 0x000fc4000782c0ff */
[----:B------:R-:W-:Y:S01]  /*1140*/  LOP3.LUT R9, R9, 0x3c, RZ, 0xc0, !PT ;  /* 0x0000003c09097812 */ /* 0x000fe200078ec0ff */
[----:B--2---:R-:W-:-:S10]  /*1150*/  FMUL R8, R13, R8 ;  /* 0x000000080d087220 */ /* 0x004fd40000400000 */
[----:B------:R-:W-:Y:S01]  /*1160*/  @!P1 STS [R9+UR4+0x80], R2 ;  /* 0x0000800209009988 */ /* 0x000fe20008000804 */
[----:B-1----:R-:W-:Y:S01]  /*1170*/  FADD R3, -R0, R3 ;  /* 0x0000000300037221 */ /* 0x002fe20000000100 */
[----:B------:R-:W-:-:S03]  /*1180*/  FSEL R8, R8, RZ, P0 ;  /* 0x000000ff08087208 */ /* 0x000fc60000000000 */
[----:B------:R-:W-:Y:S01]  /*1190*/  FMUL R5, R3, R3 ;  /* 0x0000000303057220 */ /* 0x000fe20000400000 */
[----:B---3--:R-:W-:-:S03]  /*11a0*/  FADD R7, R6, R7 ;  /* 0x0000000706077221 */ /* 0x008fc60000000000 */
[----:B------:R-:W-:Y:S01]  /*11b0*/  FMUL R5, R4, R5 ;  /* 0x0000000504057220 */ /* 0x000fe20000400000 */
[----:B------:R-:W-:-:S03]  /*11c0*/  FFMA R4, R3, R8, R0 ;  /* 0x0000000803047223 */ /* 0x000fc60000000000 */
[----:B------:R-:W-:Y:S02]  /*11d0*/  FFMA R8, R8, R5, R7 ;  /* 0x0000000508087223 */ /* 0x000fe40000000007 */
[----:B------:R-:W-:Y:S04]  /*11e0*/  @!P1 STS [R9+UR4], R4 ;  /* 0x0000000409009988 */ /* 0x000fe80008000804 */
[----:B------:R-:W-:Y:S01]  /*11f0*/  @!P1 STS [R9+UR4+0x40], R8 ;  /* 0x0000400809009988 */ /* 0x000fe20008000804 */
[----:B------:R-:W-:Y:S06]  /*1200*/  BAR.SYNC.DEFER_BLOCKING 0x0 ;  /* 0x0000000000007b1d */ /* 0x000fec0000010000 */
[----:B------:R-:W1:Y:S04]  /*1210*/  @!P2 LDS R17, [R16+UR4+0x80] ;  /* 0x000080041011a984 */ /* 0x000e680008000800 */
[----:B------:R-:W2:Y:S04]  /*1220*/  @!P2 LDS R15, [R16+UR4] ;  /* 0x00000004100fa984 */ /* 0x000ea80008000800 */
[----:B------:R-:W3:Y:S04]  /*1230*/  @!P2 LDS R18, [R16+UR4+0x40] ;  /* 0x000040041012a984 */ /* 0x000ee80008000800 */
[----:B-1----:R-:W1:Y:S04]  /*1240*/  SHFL.BFLY PT, R6, R17, 0x8, 0x1f ;  /* 0x0d001f0011067f89 */ /* 0x002e6800000e0000 */
[----:B--2---:R-:W2:Y:S04]  /*1250*/  SHFL.BFLY PT, R4, R15, 0x8, 0x1f ;  /* 0x0d001f000f047f89 */ /* 0x004ea800000e0000 */
[----:B---3--:R-:W3:Y:S01]  /*1260*/  SHFL.BFLY PT, R7, R18, 0x8, 0x1f ;  /* 0x0d001f0012077f89 */ /* 0x008ee200000e0000 */
[----:B-1----:R-:W-:-:S04]  /*1270*/  FADD R0, R17, R6 ;  /* 0x0000000611007221 */ /* 0x002fc80000000000 */
[C---:B------:R-:W-:Y:S01]  /*1280*/  FMUL R5, R0.reuse, 0.25 ;  /* 0x3e80000000057820 */ /* 0x040fe20000400000 */
[C---:B------:R-:W-:Y:S01]  /*1290*/  FSETP.GEU.AND P1, PT, |R0|.reuse, 1.175494350822287508e-38, PT ;  /* 0x008000000000780b */ /* 0x040fe20003f2e200 */
[----:B------:R-:W1:Y:S01]  /*12a0*/  SHFL.BFLY PT, R3, R0, 0x4, 0x1f ;  /* 0x0c801f0000037f89 */ /* 0x000e6200000e0000 */
[----:B------:R-:W-:Y:S01]  /*12b0*/  FSETP.GT.AND P0, PT, |R0|, 8.50705917302346158658e+37, PT ;  /* 0x7e8000000000780b */ /* 0x000fe20003f04200 */
[----:B--2---:R-:W-:Y:S01]  /*12c0*/  FADD R4, -R15, R4 ;  /* 0x000000040f047221 */ /* 0x004fe20000000100 */
[----:B---3--:R-:W-:Y:S02]  /*12d0*/  FADD R7, R18, R7 ;  /* 0x0000000712077221 */ /* 0x008fe40000000000 */
[----:B------:R-:W-:Y:S01]  /*12e0*/  FSEL R5, R5, R0, P0 ;  /* 0x0000000005057208 */ /* 0x000fe20000000000 */
[----:B------:R-:W-:-:S04]  /*12f0*/  FMUL R8, R4, R4 ;  /* 0x0000000404087220 */ /* 0x000fc80000400000 */
[----:B------:R-:W-:Y:S02]  /*1300*/  FMUL R8, R17, R8 ;  /* 0x0000000811087220 */ /* 0x000fe40000400000 */
[----:B------:R-:W-:Y:S02]  /*1310*/  @!P1 FMUL R5, R5, 16777216 ;  /* 0x4b80000005059820 */ /* 0x000fe40000400000 */
[----:B------:R-:W-:-:S04]  /*1320*/  @P0 FMUL R6, R6, 0.25 ;  /* 0x3e80000006060820 */ /* 0x000fc80000400000 */
[----:B------:R-:W2:Y:S01]  /*1330*/  MUFU.RCP R5, R5 ;  /* 0x0000000500057308 */ /* 0x000ea20000001000 */
[----:B------:R-:W-:Y:S01]  /*1340*/  @!P1 FMUL R6, R6, 16777216 ;  /* 0x4b80000006069820 */ /* 0x000fe20000400000 */
[C---:B------:R-:W-:Y:S01]  /*1350*/  FSETP.NEU.AND P1, PT, R0.reuse, RZ, PT ;  /* 0x000000ff0000720b */ /* 0x040fe20003f2d000 */
[----:B-1----:R-:W-:-:S04]  /*1360*/  FADD R2, R0, R3 ;  /* 0x0000000300027221 */ /* 0x002fc80000000000 */
[C---:B------:R-:W-:Y:S01]  /*1370*/  FMUL R9, R2.reuse, 0.25 ;  /* 0x3e80000002097820 */ /* 0x040fe20000400000 */
[C---:B------:R-:W-:Y:S02]  /*1380*/  FSETP.GEU.AND P2, PT, |R2|.reuse, 1.175494350822287508e-38, PT ;  /* 0x008000000200780b */ /* 0x040fe40003f4e200 */
[----:B------:R-:W-:Y:S01]  /*1390*/  FSETP.GT.AND P0, PT, |R2|, 8.50705917302346158658e+37, PT ;  /* 0x7e8000000200780b */ /* 0x000fe20003f04200 */
[----:B--2---:R-:W-:Y:S02]  /*13a0*/  FMUL R6, R5, R6 ;  /* 0x0000000605067220 */ /* 0x004fe40000400000 */
[----:B------:R-:W1:Y:S01]  /*13b0*/  SHFL.BFLY PT, R5, R2, 0x2, 0x1f ;  /* 0x0c401f0002057f89 */ /* 0x000e6200000e0000 */
[----:B------:R-:W-:Y:S02]  /*13c0*/  FSEL R9, R9, R2, P0 ;  /* 0x0000000209097208 */ /* 0x000fe40000000000 */
[----:B------:R-:W-:Y:S02]  /*13d0*/  FSEL R6, R6, RZ, P1 ;  /* 0x000000ff06067208 */ /* 0x000fe40000800000 */
[----:B------:R-:W-:-:S03]  /*13e0*/  FSETP.NEU.AND P1, PT, R2, RZ, PT ;  /* 0x000000ff0200720b */ /* 0x000fc60003f2d000 */
[----:B------:R-:W-:Y:S01]  /*13f0*/  @!P2 FMUL R9, R9, 16777216 ;  /* 0x4b8000000909a820 */ /* 0x000fe20000400000 */
[----:B------:R-:W-:Y:S01]  /*1400*/  FFMA R15, R4, R6, R15 ;  /* 0x00000006040f7223 */ /* 0x000fe2000000000f */
[----:B------:R-:W-:Y:S01]  /*1410*/  FFMA R7, R6, R8, R7 ;  /* 0x0000000806077223 */ /* 0x000fe20000000007 */
[----:B------:R-:W-:Y:S01]  /*1420*/  @P0 FMUL R3, R3, 0.25 ;  /* 0x3e80000003030820 */ /* 0x000fe20000400000 */
[----:B------:R-:W2:Y:S02]  /*1430*/  MUFU.RCP R8, R9 ;  /* 0x0000000900087308 */ /* 0x000ea40000001000 */
[----:B------:R-:W3:Y:S01]  /*1440*/  SHFL.BFLY PT, R10, R15, 0x4, 0x1f ;  /* 0x0c801f000f0a7f89 */ /* 0x000ee200000e0000 */
[----:B------:R-:W-:-:S03]  /*1450*/  @!P2 FMUL R3, R3, 16777216 ;  /* 0x4b8000000303a820 */ /* 0x000fc60000400000 */
[----:B------:R-:W4:Y:S01]  /*1460*/  SHFL.BFLY PT, R6, R7, 0x4, 0x1f ;  /* 0x0c801f0007067f89 */ /* 0x000f2200000e0000 */
[----:B-1----:R-:W-:Y:S01]  /*1470*/  FADD R4, R2, R5 ;  /* 0x0000000502047221 */ /* 0x002fe20000000000 */
[----:B--2---:R-:W-:-:S03]  /*1480*/  FMUL R8, R8, R3 ;  /* 0x0000000308087220 */ /* 0x004fc60000400000 */
[C---:B------:R-:W-:Y:S01]  /*1490*/  FMUL R3, R4.reuse, 0.25 ;  /* 0x3e80000004037820 */ /* 0x040fe20000400000 */
[C---:B------:R-:W-:Y:S02]  /*14a0*/  FSETP.GEU.AND P2, PT, |R4|.reuse, 1.175494350822287508e-38, PT ;  /* 0x008000000400780b */ /* 0x040fe40003f4e200 */
[----:B------:R-:W-:Y:S02]  /*14b0*/  FSETP.GT.AND P0, PT, |R4|, 8.50705917302346158658e+37, PT ;  /* 0x7e8000000400780b */ /* 0x000fe40003f04200 */
[----:B------:R-:W-:Y:S02]  /*14c0*/  FSEL R8, R8, RZ, P1 ;  /* 0x000000ff08087208 */ /* 0x000fe40000800000 */
[----:B------:R-:W-:Y:S01]  /*14d0*/  FSEL R12, R3, R4, P0 ;  /* 0x00000004030c7208 */ /* 0x000fe20000000000 */
[----:B---3--:R-:W-:Y:S01]  /*14e0*/  FADD R10, -R15, R10 ;  /* 0x0000000a0f0a7221 */ /* 0x008fe20000000100 */
[----:B------:R-:W1:Y:S03]  /*14f0*/  SHFL.BFLY PT, R3, R4, 0x1, 0x1f ;  /* 0x0c201f0004037f89 */ /* 0x000e6600000e0000 */
[C---:B------:R-:W-:Y:S01]  /*1500*/  FMUL R9, R10.reuse, R10 ;  /* 0x0000000a0a097220 */ /* 0x040fe20000400000 */
[----:B------:R-:W-:Y:S01]  /*1510*/  FFMA R10, R10, R8, R15 ;  /* 0x000000080a0a7223 */ /* 0x000fe2000000000f */
[----:B------:R-:W-:Y:S01]  /*1520*/  @!P2 FMUL R12, R12, 16777216 ;  /* 0x4b8000000c0ca820 */ /* 0x000fe20000400000 */
[----:B----4-:R-:W-:Y:S01]  /*1530*/  FADD R7, R7, R6 ;  /* 0x0000000607077221 */ /* 0x010fe20000000000 */
[----:B------:R-:W-:Y:S01]  /*1540*/  FMUL R9, R0, R9 ;  /* 0x0000000900097220 */ /* 0x000fe20000400000 */
[----:B------:R-:W-:Y:S01]  /*1550*/  @P0 FMUL R5, R5, 0.25 ;  /* 0x3e80000005050820 */ /* 0x000fe20000400000 */
[----:B------:R-:W2:Y:S01]  /*1560*/  SHFL.BFLY PT, R11, R10, 0x2, 0x1f ;  /* 0x0c401f000a0b7f89 */ /* 0x000ea200000e0000 */
[----:B------:R-:W-:Y:S01]  /*1570*/  FSETP.NEU.AND P0, PT, R4, RZ, PT ;  /* 0x000000ff0400720b */ /* 0x000fe20003f0d000 */
[----:B------:R-:W3:Y:S01]  /*1580*/  MUFU.RCP R12, R12 ;  /* 0x0000000c000c7308 */ /* 0x000ee20000001000 */
[----:B------:R-:W-:Y:S01]  /*1590*/  FFMA R7, R8, R9, R7 ;  /* 0x0000000908077223 */ /* 0x000fe20000000007 */
[----:B------:R-:W-:-:S04]  /*15a0*/  @!P2 FMUL R5, R5, 16777216 ;  /* 0x4b8000000505a820 */ /* 0x000fc80000400000 */
[----:B------:R-:W4:Y:S01]  /*15b0*/  SHFL.BFLY PT, R0, R7, 0x2, 0x1f ;  /* 0x0c401f0007007f89 */ /* 0x000f2200000e0000 */
[----:B---3--:R-:W-:Y:S01]  /*15c0*/  FMUL R6, R12, R5 ;  /* 0x000000050c067220 */ /* 0x008fe20000400000 */
[----:B-1----:R-:W-:-:S04]  /*15d0*/  FADD R5, R4, R3 ;  /* 0x0000000304057221 */ /* 0x002fc80000000000 */
[----:B------:R-:W-:Y:S01]  /*15e0*/  FSEL R6, R6, RZ, P0 ;  /* 0x000000ff06067208 */ /* 0x000fe20000000000 */
[C---:B------:R-:W-:Y:S01]  /*15f0*/  FMUL R8, R5.reuse, 0.25 ;  /* 0x3e80000005087820 */ /* 0x040fe20000400000 */
[----:B--2---:R-:W-:Y:S01]  /*1600*/  FADD R11, -R10, R11 ;  /* 0x0000000b0a0b7221 */ /* 0x004fe20000000100 */
[C---:B------:R-:W-:Y:S02]  /*1610*/  FSETP.GEU.AND P1, PT, |R5|.reuse, 1.175494350822287508e-38, PT ;  /* 0x008000000500780b */ /* 0x040fe40003f2e200 */
[----:B------:R-:W-:Y:S01]  /*1620*/  FSETP.GT.AND P0, PT, |R5|, 8.50705917302346158658e+37, PT ;  /* 0x7e8000000500780b */ /* 0x000fe20003f04200 */
[C---:B------:R-:W-:Y:S01]  /*1630*/  FFMA R10, R11.reuse, R6, R10 ;  /* 0x000000060b0a7223 */ /* 0x040fe2000000000a */
[----:B------:R-:W-:Y:S02]  /*1640*/  FMUL R11, R11, R11 ;  /* 0x0000000b0b0b7220 */ /* 0x000fe40000400000 */
[----:B------:R-:W-:Y:S01]  /*1650*/  FSEL R8, R8, R5, P0 ;  /* 0x0000000508087208 */ /* 0x000fe20000000000 */
[----:B----4-:R-:W-:Y:S01]  /*1660*/  FADD R7, R7, R0 ;  /* 0x0000000007077221 */ /* 0x010fe20000000000 */
[----:B------:R-:W-:Y:S01]  /*1670*/  FMUL R11, R2, R11 ;  /* 0x0000000b020b7220 */ /* 0x000fe20000400000 */
[----:B------:R-:W1:Y:S03]  /*1680*/  SHFL.BFLY PT, R9, R10, 0x1, 0x1f ;  /* 0x0c201f000a097f89 */ /* 0x000e6600000e0000 */
[----:B------:R-:W-:Y:S01]  /*1690*/  FFMA R7, R6, R11, R7 ;  /* 0x0000000b06077223 */ /* 0x000fe20000000007 */
[----:B------:R-:W-:-:S02]  /*16a0*/  @!P1 FMUL R8, R8, 16777216 ;  /* 0x4b80000008089820 */ /* 0x000fc40000400000 */
[----:B------:R-:W-:Y:S01]  /*16b0*/  @P0 FMUL R3, R3, 0.25 ;  /* 0x3e80000003030820 */ /* 0x000fe20000400000 */
[----:B------:R-:W-:Y:S01]  /*16c0*/  LOP3.LUT P0, RZ, R19, 0xf, RZ, 0xc0, !PT ;  /* 0x0000000f13ff7812 */ /* 0x000fe2000780c0ff */
[----:B------:R-:W2:Y:S02]  /*16d0*/  SHFL.BFLY PT, R0, R7, 0x1, 0x1f ;  /* 0x0c201f0007007f89 */ /* 0x000ea400000e0000 */
[----:B------:R-:W3:Y:S01]  /*16e0*/  MUFU.RCP R8, R8 ;  /* 0x0000000800087308 */ /* 0x000ee20000001000 */
[----:B------:R-:W-:Y:S01]  /*16f0*/  @!P1 FMUL R3, R3, 16777216 ;  /* 0x4b80000003039820 */ /* 0x000fe20000400000 */
[----:B------:R-:W-:Y:S02]  /*1700*/  FSETP.NEU.AND P1, PT, R5, RZ, PT ;  /* 0x000000ff0500720b */ /* 0x000fe40003f2d000 */
[----:B------:R-:W-:Y:S01]  /*1710*/  ISETP.LT.AND P0, PT, R19, 0x10, !P0 ;  /* 0x000000101300780c */ /* 0x000fe20004701270 */
[----:B-1----:R-:W-:Y:S01]  /*1720*/  FADD R9, -R10, R9 ;  /* 0x000000090a097221 */ /* 0x002fe20000000100 */
[----:B---3--:R-:W-:-:S11]  /*1730*/  FMUL R3, R8, R3 ;  /* 0x0000000308037220 */ /* 0x008fd60000400000 */
[----:B------:R1:W-:Y:S01]  /*1740*/  @P0 STS [R16+UR4+0x80], R5 ;  /* 0x0000800510000988 */ /* 0x0003e20008000804 */
[----:B------:R-:W-:Y:S01]  /*1750*/  FMUL R11, R9, R9 ;  /* 0x00000009090b7220 */ /* 0x000fe20000400000 */
[----:B------:R-:W-:Y:S01]  /*1760*/  FSEL R3, R3, RZ, P1 ;  /* 0x000000ff03037208 */ /* 0x000fe20000800000 */
[----:B--2---:R-:W-:Y:S02]  /*1770*/  FADD R0, R7, R0 ;  /* 0x0000000007007221 */ /* 0x004fe40000000000 */
[----:B------:R-:W-:Y:S01]  /*1780*/  FMUL R4, R4, R11 ;  /* 0x0000000b04047220 */ /* 0x000fe20000400000 */
[----:B------:R-:W1:Y:S01]  /*1790*/  LDC.64 R6, c[0x0][0x220] ;  /* 0x00008800ff067b82 */ /* 0x000e620000000a00 */
[----:B------:R-:W-:Y:S02]  /*17a0*/  FFMA R11, R9, R3, R10 ;  /* 0x00000003090b7223 */ /* 0x000fe4000000000a */
[----:B------:R-:W-:Y:S01]  /*17b0*/  FFMA R13, R3, R4, R0 ;  /* 0x00000004030d7223 */ /* 0x000fe20000000000 */
[----:B------:R-:W-:-:S02]  /*17c0*/  MOV R0, 0x39000000 ;  /* 0x3900000000007802 */ /* 0x000fc40000000f00 */
[----:B------:R-:W-:Y:S02]  /*17d0*/  @P0 STS [R16+UR4], R11 ;  /* 0x0000000b10000988 */ /* 0x000fe40008000804 */
[----:B------:R-:W2:Y:S02]  /*17e0*/  LDC.64 R2, c[0x0][0x218] ;  /* 0x00008600ff027b82 */ /* 0x000ea40000000a00 */
[----:B------:R-:W-:Y:S06]  /*17f0*/  @P0 STS [R16+UR4+0x40], R13 ;  /* 0x0000400d10000988 */ /* 0x000fec0008000804 */
[----:B------:R-:W-:Y:S01]  /*1800*/  BAR.SYNC.DEFER_BLOCKING 0x0 ;  /* 0x0000000000007b1d */ /* 0x000fe20000010000 */
[----:B------:R-:W-:-:S04]  /*1810*/  LOP3.LUT P0, RZ, R19, 0x1ff, RZ, 0xc0, !PT ;  /* 0x000001ff13ff7812 */ /* 0x000fc8000780c0ff */
[----:B------:R-:W-:-:S03]  /*1820*/  ISETP.LT.AND P0, PT, R14, 0x80, !P0 ;  /* 0x000000800e00780c */ /* 0x000fc60004701270 */
[----:B------:R-:W3:Y:S01]  /*1830*/  LDC.64 R8, c[0x0][0x228] ;  /* 0x00008a00ff087b82 */ /* 0x000ee20000000a00 */
[----:B-1----:R-:W-:-:S04]  /*1840*/  IMAD.WIDE R4, R14, 0x4, R6 ;  /* 0x000000040e047825 */ /* 0x002fc800078e0206 */
[----:B--2---:R-:W-:Y:S01]  /*1850*/  IMAD.WIDE R2, R14, 0x4, R2 ;  /* 0x000000040e027825 */ /* 0x004fe200078e0202 */
[----:B------:R-:W1:Y:S04]  /*1860*/  LDS R15, [UR4] ;  /* 0x00000004ff0f7984 */ /* 0x000e680008000800 */
[----:B------:R-:W2:Y:S04]  /*1870*/  LDS R17, [UR4+0x40] ;  /* 0x00004004ff117984 */ /* 0x000ea80008000800 */
[----:B-1----:R1:W-:Y:S04]  /*1880*/  @P0 STG.E desc[UR6][R2.64], R15 ;  /* 0x0000000f02000986 */ /* 0x0023e8000c101906 */
[----:B--2---:R1:W-:Y:S01]  /*1890*/  @P0 STG.E desc[UR6][R4.64], R17 ;  /* 0x0000001104000986 */ /* 0x0043e2000c101906 */
[----:B------:R-:W-:Y:S01]  /*18a0*/  FFMA R0, R17, R0, 9.9999997473787516356e-06 ;  /* 0x3727c5ac11007423 */ /* 0x000fe20000000000 */
[----:B---3--:R-:W-:Y:S06]  /*18b0*/  @!P0 EXIT ;  /* 0x000000000000894d */ /* 0x008fec0003800000 */
[----:B-1----:R-:W0:Y:S01]  /*18c0*/  MUFU.RSQ R3, R0 ;  /* 0x0000000000037308 */ /* 0x002e220000001400 */
[----:B------:R-:W-:-:S05]  /*18d0*/  IMAD.WIDE R14, R14, 0x4, R8 ;  /* 0x000000040e0e7825 */ /* 0x000fca00078e0208 */
[----:B0-----:R-:W-:Y:S01]  /*18e0*/  STG.E desc[UR6][R14.64], R3 ;  /* 0x000000030e007986 */ /* 0x001fe2000c101906 */
[----:B------:R-:W-:Y:S05]  /*18f0*/  EXIT ;  /* 0x000000000000794d */ /* 0x000fea0003800000 */
.L_x_0:
[----:B------:R-:W-:-:S00]  /*1900*/  BRA `(.L_x_0) ;  /* 0xfffffffc00fc7947 */ /* 0x000fc0000383ffff */
[----:B------:R-:W-:-:S00]  /*1910*/  NOP ;  /* 0x0000000000007918 */ /* 0x000fc00000000000 */
        /* <DEDUP_REMOVED lines=14> */
.L_x_1:


//--------------------- .nv.global.init           --------------------------
	.section	.nv.global.init,"aw",@progbits
.nv.global.init:
	.type		_$_str,@object
	.size		_$_str,(.L_0 - _$_str)
_$_str:
        /*0000*/ 	.byte	0x5f, 0x5f, 0x43, 0x55, 0x44, 0x41, 0x5f, 0x46, 0x54, 0x5a, 0x00
.L_0:


//--------------------- .nv.shared.triton_red_fused_native_group_norm_15 --------------------------
	.section	.nv.shared.triton_red_fused_native_group_norm_15,"aw",@nobits
	.sectionflags	@""
	.align	16
	.zero		1024


//--------------------- .nv.constant0.triton_red_fused_native_group_norm_15 --------------------------
	.section	.nv.constant0.triton_red_fused_native_group_norm_15,"a",@progbits
	.sectionflags	@""
	.align	4
.nv.constant0.triton_red_fused_native_group_norm_15:
	.zero		568
